//
// Generated by NVIDIA NVVM Compiler
//
// Compiler Build ID: CL-36424714
// Cuda compilation tools, release 13.0, V13.0.88
// Based on NVVM 20.0.0
//

.version 9.0
.target sm_100
.address_size 64

	// .globl	_Z15dispatch_kernelPK4int4PKiS3_PS_
.extern .shared .align 16 .b8 shared_buffer[];

.visible .entry _Z15dispatch_kernelPK4int4PKiS3_PS_(
	.param .u64 .ptr .align 1 _Z15dispatch_kernelPK4int4PKiS3_PS__param_0,
	.param .u64 .ptr .align 1 _Z15dispatch_kernelPK4int4PKiS3_PS__param_1,
	.param .u64 .ptr .align 1 _Z15dispatch_kernelPK4int4PKiS3_PS__param_2,
	.param .u64 .ptr .align 1 _Z15dispatch_kernelPK4int4PKiS3_PS__param_3
)
{
	.reg .pred 	%p<24>;
	.reg .b32 	%r<140>;
	.reg .b64 	%rd<44>;

	ld.param.u64 	%rd5, [_Z15dispatch_kernelPK4int4PKiS3_PS__param_0];
	ld.param.u64 	%rd3, [_Z15dispatch_kernelPK4int4PKiS3_PS__param_1];
	ld.param.u64 	%rd4, [_Z15dispatch_kernelPK4int4PKiS3_PS__param_2];
	ld.param.u64 	%rd6, [_Z15dispatch_kernelPK4int4PKiS3_PS__param_3];
	cvta.to.global.u64 	%rd1, %rd6;
	cvta.to.global.u64 	%rd2, %rd5;
	mov.u32 	%r1, %nctaid.x;
	div.u32 	%r2, 4096, %r1;
	mov.u32 	%r51, %ctaid.x;
	mul.lo.s32 	%r3, %r2, %r51;
	shl.b32 	%r4, %r2, 5;
	mov.u32 	%r5, %tid.x;
	shl.b32 	%r52, %r2, 3;
	setp.ge.u32 	%p1, %r5, %r52;
	@%p1 bra 	$L__BB0_2;
	cvta.to.global.u64 	%rd7, %rd3;
	cvta.to.global.u64 	%rd8, %rd4;
	shl.b32 	%r53, %r3, 3;
	add.s32 	%r54, %r53, %r5;
	mul.wide.u32 	%rd9, %r54, 4;
	add.s64 	%rd10, %rd7, %rd9;
	ld.global.u32 	%r55, [%rd10];
	shl.b32 	%r56, %r5, 2;
	mov.u32 	%r57, shared_buffer;
	add.s32 	%r58, %r57, %r56;
	st.shared.u32 	[%r58], %r55;
	add.s64 	%rd11, %rd8, %rd9;
	ld.global.u32 	%r59, [%rd11];
	add.s32 	%r60, %r58, %r4;
	st.shared.u32 	[%r60], %r59;
$L__BB0_2:
	bar.sync 	0;
	setp.gt.u32 	%p2, %r1, 4096;
	setp.gt.s32 	%p3, %r3, 4095;
	or.pred  	%p4, %p2, %p3;
	@%p4 bra 	$L__BB0_29;
	mov.u32 	%r6, %ntid.x;
	mov.u32 	%r62, shared_buffer;
	add.s32 	%r7, %r62, %r4;
	mov.b32 	%r129, 0;
$L__BB0_4:
	add.s32 	%r9, %r129, %r3;
	mul.lo.s32 	%r10, %r9, 896;
	shl.b32 	%r63, %r129, 5;
	add.s32 	%r11, %r7, %r63;
	ld.shared.u32 	%r12, [%r11];
	setp.gt.s32 	%p5, %r12, 399;
	add.s32 	%r13, %r62, %r63;
	@%p5 bra 	$L__BB0_7;
	ld.shared.u32 	%r65, [%r13];
	add.s32 	%r131, %r5, %r10;
	mul.lo.s32 	%r66, %r65, 358400;
	or.b32  	%r67, %r5, %r66;
	mad.lo.s32 	%r130, %r12, 896, %r67;
	mov.u32 	%r132, %r5;
$L__BB0_6:
	mul.wide.s32 	%rd12, %r130, 16;
	add.s64 	%rd13, %rd1, %rd12;
	mul.wide.s32 	%rd14, %r131, 16;
	add.s64 	%rd15, %rd2, %rd14;
	ld.global.v4.u32 	{%r68, %r69, %r70, %r71}, [%rd15];
	st.global.v4.u32 	[%rd13], {%r68, %r69, %r70, %r71};
	add.s32 	%r132, %r132, %r6;
	add.s32 	%r131, %r131, %r6;
	add.s32 	%r130, %r130, %r6;
	setp.lt.u32 	%p6, %r132, 7168;
	@%p6 bra 	$L__BB0_6;
$L__BB0_7:
	ld.shared.u32 	%r22, [%r11+4];
	setp.gt.s32 	%p7, %r22, 399;
	@%p7 bra 	$L__BB0_10;
	ld.shared.u32 	%r72, [%r13+4];
	mad.lo.s32 	%r73, %r72, 400, %r22;
	mul.lo.s32 	%r23, %r73, 896;
	mov.u32 	%r133, %r5;
$L__BB0_9:
	add.s32 	%r74, %r133, %r23;
	mul.wide.s32 	%rd16, %r74, 16;
	add.s64 	%rd17, %rd1, %rd16;
	add.s32 	%r75, %r133, %r10;
	mul.wide.s32 	%rd18, %r75, 16;
	add.s64 	%rd19, %rd2, %rd18;
	ld.global.v4.u32 	{%r76, %r77, %r78, %r79}, [%rd19];
	st.global.v4.u32 	[%rd17], {%r76, %r77, %r78, %r79};
	add.s32 	%r133, %r133, %r6;
	setp.lt.u32 	%p8, %r133, 7168;
	@%p8 bra 	$L__BB0_9;
$L__BB0_10:
	ld.shared.u32 	%r26, [%r11+8];
	setp.gt.s32 	%p9, %r26, 399;
	@%p9 bra 	$L__BB0_13;
	ld.shared.u32 	%r80, [%r13+8];
	mad.lo.s32 	%r81, %r80, 400, %r26;
	mul.lo.s32 	%r27, %r81, 896;
	mov.u32 	%r134, %r5;
$L__BB0_12:
	add.s32 	%r82, %r134, %r27;
	mul.wide.s32 	%rd20, %r82, 16;
	add.s64 	%rd21, %rd1, %rd20;
	add.s32 	%r83, %r134, %r10;
	mul.wide.s32 	%rd22, %r83, 16;
	add.s64 	%rd23, %rd2, %rd22;
	ld.global.v4.u32 	{%r84, %r85, %r86, %r87}, [%rd23];
	st.global.v4.u32 	[%rd21], {%r84, %r85, %r86, %r87};
	add.s32 	%r134, %r134, %r6;
	setp.lt.u32 	%p10, %r134, 7168;
	@%p10 bra 	$L__BB0_12;
$L__BB0_13:
	ld.shared.u32 	%r30, [%r11+12];
	setp.gt.s32 	%p11, %r30, 399;
	@%p11 bra 	$L__BB0_16;
	ld.shared.u32 	%r88, [%r13+12];
	mad.lo.s32 	%r89, %r88, 400, %r30;
	mul.lo.s32 	%r31, %r89, 896;
	mov.u32 	%r135, %r5;
$L__BB0_15:
	add.s32 	%r90, %r135, %r31;
	mul.wide.s32 	%rd24, %r90, 16;
	add.s64 	%rd25, %rd1, %rd24;
	add.s32 	%r91, %r135, %r10;
	mul.wide.s32 	%rd26, %r91, 16;
	add.s64 	%rd27, %rd2, %rd26;
	ld.global.v4.u32 	{%r92, %r93, %r94, %r95}, [%rd27];
	st.global.v4.u32 	[%rd25], {%r92, %r93, %r94, %r95};
	add.s32 	%r135, %r135, %r6;
	setp.lt.u32 	%p12, %r135, 7168;
	@%p12 bra 	$L__BB0_15;
$L__BB0_16:
	ld.shared.u32 	%r34, [%r11+16];
	setp.gt.s32 	%p13, %r34, 399;
	@%p13 bra 	$L__BB0_19;
	ld.shared.u32 	%r96, [%r13+16];
	mad.lo.s32 	%r97, %r96, 400, %r34;
	mul.lo.s32 	%r35, %r97, 896;
	mov.u32 	%r136, %r5;
$L__BB0_18:
	add.s32 	%r98, %r136, %r35;
	mul.wide.s32 	%rd28, %r98, 16;
	add.s64 	%rd29, %rd1, %rd28;
	add.s32 	%r99, %r136, %r10;
	mul.wide.s32 	%rd30, %r99, 16;
	add.s64 	%rd31, %rd2, %rd30;
	ld.global.v4.u32 	{%r100, %r101, %r102, %r103}, [%rd31];
	st.global.v4.u32 	[%rd29], {%r100, %r101, %r102, %r103};
	add.s32 	%r136, %r136, %r6;
	setp.lt.u32 	%p14, %r136, 7168;
	@%p14 bra 	$L__BB0_18;
$L__BB0_19:
	ld.shared.u32 	%r38, [%r11+20];
	setp.gt.s32 	%p15, %r38, 399;
	@%p15 bra 	$L__BB0_22;
	ld.shared.u32 	%r104, [%r13+20];
	mad.lo.s32 	%r105, %r104, 400, %r38;
	mul.lo.s32 	%r39, %r105, 896;
	mov.u32 	%r137, %r5;
$L__BB0_21:
	add.s32 	%r106, %r137, %r39;
	mul.wide.s32 	%rd32, %r106, 16;
	add.s64 	%rd33, %rd1, %rd32;
	add.s32 	%r107, %r137, %r10;
	mul.wide.s32 	%rd34, %r107, 16;
	add.s64 	%rd35, %rd2, %rd34;
	ld.global.v4.u32 	{%r108, %r109, %r110, %r111}, [%rd35];
	st.global.v4.u32 	[%rd33], {%r108, %r109, %r110, %r111};
	add.s32 	%r137, %r137, %r6;
	setp.lt.u32 	%p16, %r137, 7168;
	@%p16 bra 	$L__BB0_21;
$L__BB0_22:
	ld.shared.u32 	%r42, [%r11+24];
	setp.gt.s32 	%p17, %r42, 399;
	@%p17 bra 	$L__BB0_25;
	ld.shared.u32 	%r112, [%r13+24];
	mad.lo.s32 	%r113, %r112, 400, %r42;
	mul.lo.s32 	%r43, %r113, 896;
	mov.u32 	%r138, %r5;
$L__BB0_24:
	add.s32 	%r114, %r138, %r43;
	mul.wide.s32 	%rd36, %r114, 16;
	add.s64 	%rd37, %rd1, %rd36;
	add.s32 	%r115, %r138, %r10;
	mul.wide.s32 	%rd38, %r115, 16;
	add.s64 	%rd39, %rd2, %rd38;
	ld.global.v4.u32 	{%r116, %r117, %r118, %r119}, [%rd39];
	st.global.v4.u32 	[%rd37], {%r116, %r117, %r118, %r119};
	add.s32 	%r138, %r138, %r6;
	setp.lt.u32 	%p18, %r138, 7168;
	@%p18 bra 	$L__BB0_24;
$L__BB0_25:
	ld.shared.u32 	%r46, [%r11+28];
	setp.gt.s32 	%p19, %r46, 399;
	@%p19 bra 	$L__BB0_28;
	ld.shared.u32 	%r120, [%r13+28];
	mad.lo.s32 	%r121, %r120, 400, %r46;
	mul.lo.s32 	%r47, %r121, 896;
	mov.u32 	%r139, %r5;
$L__BB0_27:
	add.s32 	%r122, %r139, %r47;
	mul.wide.s32 	%rd40, %r122, 16;
	add.s64 	%rd41, %rd1, %rd40;
	add.s32 	%r123, %r139, %r10;
	mul.wide.s32 	%rd42, %r123, 16;
	add.s64 	%rd43, %rd2, %rd42;
	ld.global.v4.u32 	{%r124, %r125, %r126, %r127}, [%rd43];
	st.global.v4.u32 	[%rd41], {%r124, %r125, %r126, %r127};
	add.s32 	%r139, %r139, %r6;
	setp.lt.u32 	%p20, %r139, 7168;
	@%p20 bra 	$L__BB0_27;
$L__BB0_28:
	add.s32 	%r129, %r129, 1;
	setp.lt.u32 	%p21, %r129, %r2;
	add.s32 	%r128, %r9, 1;
	setp.lt.s32 	%p22, %r128, 4096;
	and.pred  	%p23, %p21, %p22;
	@%p23 bra 	$L__BB0_4;
$L__BB0_29:
	ret;

}


// ===== COMPILED SASS (sm_100) =====

	.target	sm_100

	.elftype	@"ET_EXEC"


//--------------------- .note.nv.tkinfo           --------------------------
	.section	.note.nv.tkinfo,"",@"SHT_NOTE"
	.sectionflags	@"SHF_NOTE_NV_TKINFO"
	.tkinfo
        /*0018*/ 	.word	0x00000002
        /*0030*/ 	.string	""
        /*0030*/ 	.string	"ptxas"
        /*0030*/ 	.string	"Cuda compilation tools, release 13.0, V13.0.88"
        /*0030*/ 	.string	"Build cuda_13.0.r13.0/compiler.36424714_0"
        /*0030*/ 	.string	"-arch sm_100 -m 64 "



//--------------------- .note.nv.cuinfo           --------------------------
	.section	.note.nv.cuinfo,"",@"SHT_NOTE"
	.sectionflags	@"SHF_NOTE_NV_CUINFO"
        /*0018*/ 	.short	0x0002
        /*001a*/ 	.short	0x0064
        /*001c*/ 	.short	0x0082
	.zero		2


//--------------------- .nv.info                  --------------------------
	.section	.nv.info,"",@"SHT_CUDA_INFO"
	.align	4


	//----- nvinfo : EIATTR_REGCOUNT
	.align		4
        /*0000*/ 	.byte	0x04, 0x2f
        /*0002*/ 	.short	(.L_1 - .L_0)
	.align		4
.L_0:
        /*0004*/ 	.word	index@(_Z15dispatch_kernelPK4int4PKiS3_PS_)
        /*0008*/ 	.word	0x0000001a


	//----- nvinfo : EIATTR_FRAME_SIZE
	.align		4
.L_1:
        /*000c*/ 	.byte	0x04, 0x11
        /*000e*/ 	.short	(.L_3 - .L_2)
	.align		4
.L_2:
        /*0010*/ 	.word	index@(_Z15dispatch_kernelPK4int4PKiS3_PS_)
        /*0014*/ 	.word	0x00000000


	//----- nvinfo : EIATTR_MIN_STACK_SIZE
	.align		4
.L_3:
        /*0018*/ 	.byte	0x04, 0x12
        /*001a*/ 	.short	(.L_5 - .L_4)
	.align		4
.L_4:
        /*001c*/ 	.word	index@(_Z15dispatch_kernelPK4int4PKiS3_PS_)
        /*0020*/ 	.word	0x00000000
.L_5:


//--------------------- .nv.compat                --------------------------
	.section	.nv.compat,"",@"SHT_CUDA_COMPAT_INFO"
	.align	4
        /*0000*/ 	.byte	0x02, 0x09, 0x00, 0x00, 0x02, 0x02, 0x01, 0x00, 0x02, 0x05, 0x05, 0x00, 0x03, 0x07, 0x01, 0x01
        /*0010*/ 	.byte	0x02, 0x03, 0x00, 0x00, 0x02, 0x06, 0x01, 0x00, 0x04, 0x0b, 0x08, 0x00, 0x09, 0x00, 0x00, 0x00
        /*0020*/ 	.byte	0x00, 0x00, 0x00, 0x00


//--------------------- .nv.info._Z15dispatch_kernelPK4int4PKiS3_PS_ --------------------------
	.section	.nv.info._Z15dispatch_kernelPK4int4PKiS3_PS_,"",@"SHT_CUDA_INFO"
	.sectionflags	@""
	.align	4


	//----- nvinfo : EIATTR_CUDA_API_VERSION
	.align		4
        /*0000*/ 	.byte	0x04, 0x37
        /*0002*/ 	.short	(.L_7 - .L_6)
.L_6:
        /*0004*/ 	.word	0x00000082


	//----- nvinfo : EIATTR_KPARAM_INFO
	.align		4
.L_7:
        /*0008*/ 	.byte	0x04, 0x17
        /*000a*/ 	.short	(.L_9 - .L_8)
.L_8:
        /*000c*/ 	.word	0x00000000
        /*0010*/ 	.short	0x0003
        /*0012*/ 	.short	0x0018
        /*0014*/ 	.byte	0x00, 0xf5, 0x21, 0x00


	//----- nvinfo : EIATTR_KPARAM_INFO
	.align		4
.L_9:
        /*0018*/ 	.byte	0x04, 0x17
        /*001a*/ 	.short	(.L_11 - .L_10)
.L_10:
        /*001c*/ 	.word	0x00000000
        /*0020*/ 	.short	0x0002
        /*0022*/ 	.short	0x0010
        /*0024*/ 	.byte	0x00, 0xf5, 0x21, 0x00


	//----- nvinfo : EIATTR_KPARAM_INFO
	.align		4
.L_11:
        /*0028*/ 	.byte	0x04, 0x17
        /*002a*/ 	.short	(.L_13 - .L_12)
.L_12:
        /*002c*/ 	.word	0x00000000
        /*0030*/ 	.short	0x0001
        /*0032*/ 	.short	0x0008
        /*0034*/ 	.byte	0x00, 0xf5, 0x21, 0x00


	//----- nvinfo : EIATTR_KPARAM_INFO
	.align		4
.L_13:
        /*0038*/ 	.byte	0x04, 0x17
        /*003a*/ 	.short	(.L_15 - .L_14)
.L_14:
        /*003c*/ 	.word	0x00000000
        /*0040*/ 	.short	0x0000
        /*0042*/ 	.short	0x0000
        /*0044*/ 	.byte	0x00, 0xf5, 0x21, 0x00


	//----- nvinfo : EIATTR_SPARSE_MMA_MASK
	.align		4
.L_15:
        /*0048*/ 	.byte	0x03, 0x50
        /*004a*/ 	.short	0x0000


	//----- nvinfo : EIATTR_MAXREG_COUNT
	.align		4
        /*004c*/ 	.byte	0x03, 0x1b
        /*004e*/ 	.short	0x00ff


	//----- nvinfo : EIATTR_NUM_BARRIERS
	.align		4
        /*0050*/ 	.byte	0x02, 0x4c
        /*0052*/ 	.byte	0x01
	.zero		1


	//----- nvinfo : EIATTR_MERCURY_ISA_VERSION
	.align		4
        /*0054*/ 	.byte	0x03, 0x5f
        /*0056*/ 	.short	0x0101


	//----- nvinfo : EIATTR_VRC_CTA_INIT_COUNT
	.align		4
        /*0058*/ 	.byte	0x02, 0x4a
	.zero		1
	.zero		1


	//----- nvinfo : EIATTR_EXIT_INSTR_OFFSETS
	.align		4
        /*005c*/ 	.byte	0x04, 0x1c
        /*005e*/ 	.short	(.L_17 - .L_16)


	//   ....[0]....
.L_16:
        /*0060*/ 	.word	0x000002e0


	//   ....[1]....
        /*0064*/ 	.word	0x00000d80


	//----- nvinfo : EIATTR_CRS_STACK_SIZE
	.align		4
.L_17:
        /*0068*/ 	.byte	0x04, 0x1e
        /*006a*/ 	.short	(.L_19 - .L_18)
.L_18:
        /*006c*/ 	.word	0x00000000


	//----- nvinfo : EIATTR_CBANK_PARAM_SIZE
	.align		4
.L_19:
        /*0070*/ 	.byte	0x03, 0x19
        /*0072*/ 	.short	0x0020


	//----- nvinfo : EIATTR_PARAM_CBANK
	.align		4
        /*0074*/ 	.byte	0x04, 0x0a
        /*0076*/ 	.short	(.L_21 - .L_20)
	.align		4
.L_20:
        /*0078*/ 	.word	index@(.nv.constant0._Z15dispatch_kernelPK4int4PKiS3_PS_)
        /*007c*/ 	.short	0x0380
        /*007e*/ 	.short	0x0020


	//----- nvinfo : EIATTR_SW_WAR
	.align		4
.L_21:
        /*0080*/ 	.byte	0x04, 0x36
        /*0082*/ 	.short	(.L_23 - .L_22)
.L_22:
        /*0084*/ 	.word	0x00000008
.L_23:


//--------------------- .nv.callgraph             --------------------------
	.section	.nv.callgraph,"",@"SHT_CUDA_CALLGRAPH"
	.align	4
	.sectionentsize	8
	.align		4
        /*0000*/ 	.word	0x00000000
	.align		4
        /*0004*/ 	.word	0xffffffff
	.align		4
        /*0008*/ 	.word	0x00000000
	.align		4
        /*000c*/ 	.word	0xfffffffe
	.align		4
        /*0010*/ 	.word	0x00000000
	.align		4
        /*0014*/ 	.word	0xfffffffd
	.align		4
        /*0018*/ 	.word	0x00000000
	.align		4
        /*001c*/ 	.word	0xfffffffc


//--------------------- .text._Z15dispatch_kernelPK4int4PKiS3_PS_ --------------------------
	.section	.text._Z15dispatch_kernelPK4int4PKiS3_PS_,"ax",@progbits
	.align	128
        .global         _Z15dispatch_kernelPK4int4PKiS3_PS_
        .type           _Z15dispatch_kernelPK4int4PKiS3_PS_,@function
        .size           _Z15dispatch_kernelPK4int4PKiS3_PS_,(.L_x_20 - _Z15dispatch_kernelPK4int4PKiS3_PS_)
        .other          _Z15dispatch_kernelPK4int4PKiS3_PS_,@"STO_CUDA_ENTRY STV_DEFAULT"
_Z15dispatch_kernelPK4int4PKiS3_PS_:
.text._Z15dispatch_kernelPK4int4PKiS3_PS_:
[----:B------:R-:W-:Y:S08]  /*0000*/  LDC R1, c[0x0][0x37c] ;  /* 0x0000df00ff017b82 */ /* 0x000ff00000000800 */
[----:B------:R-:W0:Y:S01]  /*0010*/  LDC R4, c[0x0][0x370] ;  /* 0x0000dc00ff047b82 */ /* 0x000e220000000800 */
[----:B------:R-:W1:Y:S01]  /*0020*/  S2R R6, SR_CTAID.X ;  /* 0x0000000000067919 */ /* 0x000e620000002500 */
[----:B------:R-:W2:Y:S01]  /*0030*/  LDCU.64 UR6, c[0x0][0x358] ;  /* 0x00006b00ff0677ac */ /* 0x000ea20008000a00 */
[----:B------:R-:W-:Y:S01]  /*0040*/  BSSY.RECONVERGENT B0, `(.L_x_0) ;  /* 0x0000028000007945 */ /* 0x000fe20003800200 */
[----:B0-----:R-:W0:Y:S01]  /*0050*/  I2F.U32.RP R0, R4 ;  /* 0x0000000400007306 */ /* 0x001e220000209000 */
[----:B------:R-:W-:-:S07]  /*0060*/  ISETP.NE.U32.AND P2, PT, R4, RZ, PT ;  /* 0x000000ff0400720c */ /* 0x000fce0003f45070 */
[----:B0-----:R-:W0:Y:S02]  /*0070*/  MUFU.RCP R0, R0 ;  /* 0x0000000000007308 */ /* 0x001e240000001000 */
[----:B0-----:R-:W-:Y:S02]  /*0080*/  IADD3 R2, PT, PT, R0, 0xffffffe, RZ ;  /* 0x0ffffffe00027810 */ /* 0x001fe40007ffe0ff */
[----:B------:R-:W0:Y:S04]  /*0090*/  S2R R0, SR_TID.X ;  /* 0x0000000000007919 */ /* 0x000e280000002100 */
[----:B------:R3:W4:Y:S02]  /*00a0*/  F2I.FTZ.U32.TRUNC.NTZ R3, R2 ;  /* 0x0000000200037305 */ /* 0x000724000021f000 */
[----:B---3--:R-:W-:Y:S01]  /*00b0*/  HFMA2 R2, -RZ, RZ, 0, 0 ;  /* 0x00000000ff027431 */ /* 0x008fe200000001ff */
[----:B----4-:R-:W-:-:S05]  /*00c0*/  IADD3 R5, PT, PT, RZ, -R3, RZ ;  /* 0x80000003ff057210 */ /* 0x010fca0007ffe0ff */
[----:B------:R-:W-:-:S04]  /*00d0*/  IMAD R5, R5, R4, RZ ;  /* 0x0000000405057224 */ /* 0x000fc800078e02ff */
[----:B------:R-:W-:-:S06]  /*00e0*/  IMAD.HI.U32 R3, R3, R5, R2 ;  /* 0x0000000503037227 */ /* 0x000fcc00078e0002 */
[----:B------:R-:W-:-:S04]  /*00f0*/  IMAD.HI.U32 R7, R3, 0x1000, RZ ;  /* 0x0000100003077827 */ /* 0x000fc800078e00ff */
[----:B------:R-:W-:-:S04]  /*0100*/  IMAD.MOV R3, RZ, RZ, -R7 ;  /* 0x000000ffff037224 */ /* 0x000fc800078e0a07 */
[----:B------:R-:W-:-:S05]  /*0110*/  IMAD R3, R4, R3, 0x1000 ;  /* 0x0000100004037424 */ /* 0x000fca00078e0203 */
[----:B------:R-:W-:-:S13]  /*0120*/  ISETP.GE.U32.AND P0, PT, R3, R4, PT ;  /* 0x000000040300720c */ /* 0x000fda0003f06070 */
[-C--:B------:R-:W-:Y:S02]  /*0130*/  @P0 IADD3 R3, PT, PT, R3, -R4.reuse, RZ ;  /* 0x8000000403030210 */ /* 0x080fe40007ffe0ff */
[----:B------:R-:W-:Y:S02]  /*0140*/  @P0 IADD3 R7, PT, PT, R7, 0x1, RZ ;  /* 0x0000000107070810 */ /* 0x000fe40007ffe0ff */
[----:B------:R-:W-:-:S13]  /*0150*/  ISETP.GE.U32.AND P1, PT, R3, R4, PT ;  /* 0x000000040300720c */ /* 0x000fda0003f26070 */
[----:B------:R-:W-:Y:S02]  /*0160*/  @P1 IADD3 R7, PT, PT, R7, 0x1, RZ ;  /* 0x0000000107071810 */ /* 0x000fe40007ffe0ff */
[----:B------:R-:W-:-:S05]  /*0170*/  @!P2 LOP3.LUT R7, RZ, R4, RZ, 0x33, !PT ;  /* 0x00000004ff07a212 */ /* 0x000fca00078e33ff */
[C---:B------:R-:W-:Y:S02]  /*0180*/  IMAD.SHL.U32 R3, R7.reuse, 0x8, RZ ;  /* 0x0000000807037824 */ /* 0x040fe400078e00ff */
[----:B-1----:R-:W-:-:S03]  /*0190*/  IMAD R6, R7, R6, RZ ;  /* 0x0000000607067224 */ /* 0x002fc600078e02ff */
[----:B0-----:R-:W-:Y:S02]  /*01a0*/  ISETP.GE.U32.AND P1, PT, R0, R3, PT ;  /* 0x000000030000720c */ /* 0x001fe40003f26070 */
[----:B------:R-:W-:-:S04]  /*01b0*/  ISETP.GT.AND P0, PT, R6, 0xfff, PT ;  /* 0x00000fff0600780c */ /* 0x000fc80003f04270 */
[----:B------:R-:W-:-:S07]  /*01c0*/  ISETP.GT.U32.OR P0, PT, R4, 0x1000, P0 ;  /* 0x000010000400780c */ /* 0x000fce0000704470 */
[----:B--2---:R-:W-:Y:S06]  /*01d0*/  @P1 BRA `(.L_x_1) ;  /* 0x0000000000381947 */ /* 0x004fec0003800000 */
[----:B------:R-:W0:Y:S01]  /*01e0*/  LDC.64 R2, c[0x0][0x388] ;  /* 0x0000e200ff027b82 */ /* 0x000e220000000a00 */
[----:B------:R-:W-:-:S07]  /*01f0*/  LEA R9, R6, R0, 0x3 ;  /* 0x0000000006097211 */ /* 0x000fce00078e18ff */
[----:B------:R-:W1:Y:S01]  /*0200*/  LDC.64 R4, c[0x0][0x390] ;  /* 0x0000e400ff047b82 */ /* 0x000e620000000a00 */
[----:B0-----:R-:W-:-:S06]  /*0210*/  IMAD.WIDE.U32 R2, R9, 0x4, R2 ;  /* 0x0000000409027825 */ /* 0x001fcc00078e0002 */
[----:B------:R-:W2:Y:S01]  /*0220*/  LDG.E R2, desc[UR6][R2.64] ;  /* 0x0000000602027981 */ /* 0x000ea2000c1e1900 */
[----:B-1----:R-:W-:-:S06]  /*0230*/  IMAD.WIDE.U32 R4, R9, 0x4, R4 ;  /* 0x0000000409047825 */ /* 0x002fcc00078e0004 */
[----:B------:R-:W3:Y:S01]  /*0240*/  LDG.E R4, desc[UR6][R4.64] ;  /* 0x0000000604047981 */ /* 0x000ee2000c1e1900 */
[----:B------:R-:W0:Y:S01]  /*0250*/  S2UR UR5, SR_CgaCtaId ;  /* 0x00000000000579c3 */ /* 0x000e220000008800 */
[----:B------:R-:W-:Y:S02]  /*0260*/  UMOV UR4, 0x400 ;  /* 0x0000040000047882 */ /* 0x000fe40000000000 */
[----:B0-----:R-:W-:-:S06]  /*0270*/  ULEA UR4, UR5, UR4, 0x18 ;  /* 0x0000000405047291 */ /* 0x001fcc000f8ec0ff */
[----:B------:R-:W-:-:S04]  /*0280*/  LEA R8, R0, UR4, 0x2 ;  /* 0x0000000400087c11 */ /* 0x000fc8000f8e10ff */
[----:B------:R-:W-:Y:S01]  /*0290*/  LEA R9, R7, R8, 0x5 ;  /* 0x0000000807097211 */ /* 0x000fe200078e28ff */
[----:B--2---:R0:W-:Y:S04]  /*02a0*/  STS [R8], R2 ;  /* 0x0000000208007388 */ /* 0x0041e80000000800 */
[----:B---3--:R0:W-:Y:S02]  /*02b0*/  STS [R9], R4 ;  /* 0x0000000409007388 */ /* 0x0081e40000000800 */
.L_x_1:
[----:B------:R-:W-:Y:S05]  /*02c0*/  BSYNC.RECONVERGENT B0 ;  /* 0x0000000000007941 */ /* 0x000fea0003800200 */
.L_x_0:
[----:B------:R-:W-:Y:S06]  /*02d0*/  BAR.SYNC.DEFER_BLOCKING 0x0 ;  /* 0x0000000000007b1d */ /* 0x000fec0000010000 */
[----:B------:R-:W-:Y:S05]  /*02e0*/  @P0 EXIT ;  /* 0x000000000000094d */ /* 0x000fea0003800000 */
[----:B------:R-:W1:Y:S01]  /*02f0*/  S2R R3, SR_CgaCtaId ;  /* 0x0000000000037919 */ /* 0x000e620000008800 */
[----:B0-----:R-:W-:Y:S01]  /*0300*/  MOV R2, 0x400 ;  /* 0x0000040000027802 */ /* 0x001fe20000000f00 */
[----:B------:R-:W0:Y:S03]  /*0310*/  LDCU UR4, c[0x0][0x360] ;  /* 0x00006c00ff0477ac */ /* 0x000e260008000800 */
[----:B-1----:R-:W-:Y:S02]  /*0320*/  LEA R2, R3, R2, 0x18 ;  /* 0x0000000203027211 */ /* 0x002fe400078ec0ff */
[----:B------:R-:W-:-:S03]  /*0330*/  MOV R3, RZ ;  /* 0x000000ff00037202 */ /* 0x000fc60000000f00 */
[----:B0-----:R-:W-:-:S07]  /*0340*/  IMAD R4, R7, 0x20, R2 ;  /* 0x0000002007047824 */ /* 0x001fce00078e0202 */
.L_x_18:
[C---:B0-----:R-:W-:Y:S02]  /*0350*/  LEA R13, R3.reuse, R4, 0x5 ;  /* 0x00000004030d7211 */ /* 0x041fe400078e28ff */
[----:B------:R-:W-:Y:S02]  /*0360*/  IADD3 R5, PT, PT, R6, R3, RZ ;  /* 0x0000000306057210 */ /* 0x000fe40007ffe0ff */
[----:B------:R-:W-:Y:S01]  /*0370*/  LEA R12, R3, R2, 0x5 ;  /* 0x00000002030c7211 */ /* 0x000fe200078e28ff */
[----:B------:R-:W0:Y:S02]  /*0380*/  LDS R10, [R13] ;  /* 0x000000000d0a7984 */ /* 0x000e240000000800 */
[----:B0-----:R-:W-:-:S13]  /*0390*/  ISETP.GT.AND P0, PT, R10, 0x18f, PT ;  /* 0x0000018f0a00780c */ /* 0x001fda0003f04270 */
[----:B------:R-:W-:Y:S05]  /*03a0*/  @P0 BRA `(.L_x_2) ;  /* 0x00000000004c0947 */ /* 0x000fea0003800000 */
[----:B------:R-:W0:Y:S01]  /*03b0*/  LDS R8, [R12] ;  /* 0x000000000c087984 */ /* 0x000e220000000800 */
[----:B------:R-:W1:Y:S01]  /*03c0*/  LDC.64 R14, c[0x0][0x398] ;  /* 0x0000e600ff0e7b82 */ /* 0x000e620000000a00 */
[----:B------:R-:W-:Y:S01]  /*03d0*/  BSSY.RECONVERGENT B0, `(.L_x_2) ;  /* 0x0000010000007945 */ /* 0x000fe20003800200 */
[--C-:B------:R-:W-:Y:S02]  /*03e0*/  IMAD R21, R5, 0x380, R0.reuse ;  /* 0x0000038005157824 */ /* 0x100fe400078e0200 */
[----:B------:R-:W-:-:S04]  /*03f0*/  IMAD.MOV.U32 R20, RZ, RZ, R0 ;  /* 0x000000ffff147224 */ /* 0x000fc800078e0000 */
[----:B------:R-:W2:Y:S01]  /*0400*/  LDC.64 R16, c[0x0][0x380] ;  /* 0x0000e000ff107b82 */ /* 0x000ea20000000a00 */
[----:B0-----:R-:W-:-:S05]  /*0410*/  IMAD R9, R8, 0x57800, RZ ;  /* 0x0005780008097824 */ /* 0x001fca00078e02ff */
[----:B------:R-:W-:-:S05]  /*0420*/  LOP3.LUT R9, R0, R9, RZ, 0xfc, !PT ;  /* 0x0000000900097212 */ /* 0x000fca00078efcff */
[----:B-1----:R-:W-:-:S07]  /*0430*/  IMAD R23, R10, 0x380, R9 ;  /* 0x000003800a177824 */ /* 0x002fce00078e0209 */
.L_x_3:
[----:B0-2---:R-:W-:-:S06]  /*0440*/  IMAD.WIDE R8, R21, 0x10, R16 ;  /* 0x0000001015087825 */ /* 0x005fcc00078e0210 */
[----:B------:R-:W2:Y:S01]  /*0450*/  LDG.E.128 R8, desc[UR6][R8.64] ;  /* 0x0000000608087981 */ /* 0x000ea2000c1e1d00 */
[----:B------:R-:W-:Y:S01]  /*0460*/  IMAD.WIDE R18, R23, 0x10, R14 ;  /* 0x0000001017127825 */ /* 0x000fe200078e020e */
[----:B------:R-:W-:Y:S02]  /*0470*/  IADD3 R20, PT, PT, R20, UR4, RZ ;  /* 0x0000000414147c10 */ /* 0x000fe4000fffe0ff */
[----:B------:R-:W-:Y:S02]  /*0480*/  IADD3 R21, PT, PT, R21, UR4, RZ ;  /* 0x0000000415157c10 */ /* 0x000fe4000fffe0ff */
[----:B------:R-:W-:Y:S02]  /*0490*/  ISETP.GE.U32.AND P0, PT, R20, 0x1c00, PT ;  /* 0x00001c001400780c */ /* 0x000fe40003f06070 */
[----:B------:R-:W-:Y:S01]  /*04a0*/  IADD3 R23, PT, PT, R23, UR4, RZ ;  /* 0x0000000417177c10 */ /* 0x000fe2000fffe0ff */
[----:B--2---:R0:W-:Y:S10]  /*04b0*/  STG.E.128 desc[UR6][R18.64], R8 ;  /* 0x0000000812007986 */ /* 0x0041f4000c101d06 */
[----:B------:R-:W-:Y:S05]  /*04c0*/  @!P0 BRA `(.L_x_3) ;  /* 0xfffffffc00dc8947 */ /* 0x000fea000383ffff */
[----:B------:R-:W-:Y:S05]  /*04d0*/  BSYNC.RECONVERGENT B0 ;  /* 0x0000000000007941 */ /* 0x000fea0003800200 */
.L_x_2:
[----:B0-----:R-:W0:Y:S02]  /*04e0*/  LDS R9, [R13+0x4] ;  /* 0x000004000d097984 */ /* 0x001e240000000800 */
[----:B0-----:R-:W-:-:S13]  /*04f0*/  ISETP.GT.AND P0, PT, R9, 0x18f, PT ;  /* 0x0000018f0900780c */ /* 0x001fda0003f04270 */
[----:B------:R-:W-:Y:S05]  /*0500*/  @P0 BRA `(.L_x_4) ;  /* 0x0000000000400947 */ /* 0x000fea0003800000 */
[----:B------:R-:W0:Y:S01]  /*0510*/  LDS R8, [R12+0x4] ;  /* 0x000004000c087984 */ /* 0x000e220000000800 */
[----:B------:R-:W1:Y:S01]  /*0520*/  LDC.64 R14, c[0x0][0x398] ;  /* 0x0000e600ff0e7b82 */ /* 0x000e620000000a00 */
[----:B------:R-:W-:Y:S01]  /*0530*/  BSSY.RECONVERGENT B0, `(.L_x_4) ;  /* 0x000000d000007945 */ /* 0x000fe20003800200 */
[----:B------:R-:W-:-:S06]  /*0540*/  IMAD.MOV.U32 R20, RZ, RZ, R0 ;  /* 0x000000ffff147224 */ /* 0x000fcc00078e0000 */
[----:B------:R-:W2:Y:S01]  /*0550*/  LDC.64 R16, c[0x0][0x380] ;  /* 0x0000e000ff107b82 */ /* 0x000ea20000000a00 */
[----:B0-----:R-:W-:-:S07]  /*0560*/  IMAD R21, R8, 0x190, R9 ;  /* 0x0000019008157824 */ /* 0x001fce00078e0209 */
.L_x_5:
[----:B0-----:R-:W-:-:S04]  /*0570*/  IMAD R9, R5, 0x380, R20 ;  /* 0x0000038005097824 */ /* 0x001fc800078e0214 */
[----:B--2---:R-:W-:-:S06]  /*0580*/  IMAD.WIDE R8, R9, 0x10, R16 ;  /* 0x0000001009087825 */ /* 0x004fcc00078e0210 */
[----:B------:R-:W2:Y:S01]  /*0590*/  LDG.E.128 R8, desc[UR6][R8.64] ;  /* 0x0000000608087981 */ /* 0x000ea2000c1e1d00 */
[----:B------:R-:W-:Y:S01]  /*05a0*/  IMAD R19, R21, 0x380, R20 ;  /* 0x0000038015137824 */ /* 0x000fe200078e0214 */
[----:B------:R-:W-:-:S03]  /*05b0*/  IADD3 R20, PT, PT, R20, UR4, RZ ;  /* 0x0000000414147c10 */ /* 0x000fc6000fffe0ff */
[----:B-1----:R-:W-:Y:S01]  /*05c0*/  IMAD.WIDE R18, R19, 0x10, R14 ;  /* 0x0000001013127825 */ /* 0x002fe200078e020e */
[----:B------:R-:W-:-:S04]  /*05d0*/  ISETP.GE.U32.AND P0, PT, R20, 0x1c00, PT ;  /* 0x00001c001400780c */ /* 0x000fc80003f06070 */
[----:B--2---:R0:W-:Y:S09]  /*05e0*/  STG.E.128 desc[UR6][R18.64], R8 ;  /* 0x0000000812007986 */ /* 0x0041f2000c101d06 */
[----:B------:R-:W-:Y:S05]  /*05f0*/  @!P0 BRA `(.L_x_5) ;  /* 0xfffffffc00dc8947 */ /* 0x000fea000383ffff */
[----:B------:R-:W-:Y:S05]  /*0600*/  BSYNC.RECONVERGENT B0 ;  /* 0x0000000000007941 */ /* 0x000fea0003800200 */
.L_x_4:
[----:B0-----:R-:W0:Y:S02]  /*0610*/  LDS R9, [R13+0x8] ;  /* 0x000008000d097984 */ /* 0x001e240000000800 */
[----:B0-----:R-:W-:-:S13]  /*0620*/  ISETP.GT.AND P0, PT, R9, 0x18f, PT ;  /* 0x0000018f0900780c */ /* 0x001fda0003f04270 */
[----:B------:R-:W-:Y:S05]  /*0630*/  @P0 BRA `(.L_x_6) ;  /* 0x0000000000400947 */ /* 0x000fea0003800000 */
[----:B------:R-:W0:Y:S01]  /*0640*/  LDS R8, [R12+0x8] ;  /* 0x000008000c087984 */ /* 0x000e220000000800 */
[----:B------:R-:W1:Y:S01]  /*0650*/  LDC.64 R14, c[0x0][0x398] ;  /* 0x0000e600ff0e7b82 */ /* 0x000e620000000a00 */
[----:B------:R-:W-:Y:S01]  /*0660*/  BSSY.RECONVERGENT B0, `(.L_x_6) ;  /* 0x000000d000007945 */ /* 0x000fe20003800200 */
[----:B------:R-:W-:-:S06]  /*0670*/  MOV R20, R0 ;  /* 0x0000000000147202 */ /* 0x000fcc0000000f00 */
[----:B------:R-:W2:Y:S01]  /*0680*/  LDC.64 R16, c[0x0][0x380] ;  /* 0x0000e000ff107b82 */ /* 0x000ea20000000a00 */
[----:B0-----:R-:W-:-:S07]  /*0690*/  IMAD R21, R8, 0x190, R9 ;  /* 0x0000019008157824 */ /* 0x001fce00078e0209 */
.L_x_7:
        /* <DEDUP_REMOVED lines=10> */
.L_x_6:
        /* <DEDUP_REMOVED lines=9> */
.L_x_9:
        /* <DEDUP_REMOVED lines=10> */
.L_x_8:
        /* <DEDUP_REMOVED lines=9> */
.L_x_11:
        /* <DEDUP_REMOVED lines=10> */
.L_x_10:
        /* <DEDUP_REMOVED lines=9> */
.L_x_13:
        /* <DEDUP_REMOVED lines=10> */
.L_x_12:
[----:B0-----:R-:W0:Y:S04]  /*0ad0*/  LDS R9, [R13+0x18] ;  /* 0x000018000d097984 */ /* 0x001e280000000800 */
[----:B------:R-:W1:Y:S01]  /*0ae0*/  LDS R20, [R13+0x1c] ;  /* 0x00001c000d147984 */ /* 0x000e620000000800 */
[----:B0-----:R-:W-:Y:S02]  /*0af0*/  ISETP.GT.AND P0, PT, R9, 0x18f, PT ;  /* 0x0000018f0900780c */ /* 0x001fe40003f04270 */
[----:B-1----:R-:W-:-:S11]  /*0b00*/  ISETP.GT.AND P1, PT, R20, 0x18f, PT ;  /* 0x0000018f1400780c */ /* 0x002fd60003f24270 */
[----:B------:R-:W-:Y:S05]  /*0b10*/  @P0 BRA `(.L_x_14) ;  /* 0x0000000000400947 */ /* 0x000fea0003800000 */
[----:B------:R-:W0:Y:S01]  /*0b20*/  LDS R8, [R12+0x18] ;  /* 0x000018000c087984 */ /* 0x000e220000000800 */
[----:B------:R-:W1:Y:S01]  /*0b30*/  LDC.64 R14, c[0x0][0x398] ;  /* 0x0000e600ff0e7b82 */ /* 0x000e620000000a00 */
[----:B------:R-:W-:Y:S01]  /*0b40*/  BSSY.RECONVERGENT B0, `(.L_x_14) ;  /* 0x000000d000007945 */ /* 0x000fe20003800200 */
[----:B------:R-:W-:-:S06]  /*0b50*/  MOV R22, R0 ;  /* 0x0000000000167202 */ /* 0x000fcc0000000f00 */
[----:B------:R-:W2:Y:S01]  /*0b60*/  LDC.64 R16, c[0x0][0x380] ;  /* 0x0000e000ff107b82 */ /* 0x000ea20000000a00 */
[----:B0-----:R-:W-:-:S07]  /*0b70*/  IMAD R13, R8, 0x190, R9 ;  /* 0x00000190080d7824 */ /* 0x001fce00078e0209 */
.L_x_15:
        /* <DEDUP_REMOVED lines=10> */
.L_x_14:
[----:B------:R-:W-:Y:S05]  /*0c20*/  @P1 BRA `(.L_x_16) ;  /* 0x0000000000401947 */ /* 0x000fea0003800000 */
[----:B0-----:R-:W0:Y:S01]  /*0c30*/  LDS R9, [R12+0x1c] ;  /* 0x00001c000c097984 */ /* 0x001e220000000800 */
[----:B------:R-:W1:Y:S01]  /*0c40*/  LDC.64 R16, c[0x0][0x398] ;  /* 0x0000e600ff107b82 */ /* 0x000e620000000a00 */
[----:B------:R-:W-:Y:S01]  /*0c50*/  BSSY.RECONVERGENT B0, `(.L_x_16) ;  /* 0x000000d000007945 */ /* 0x000fe20003800200 */
[----:B------:R-:W-:-:S06]  /*0c60*/  IMAD.MOV.U32 R18, RZ, RZ, R0 ;  /* 0x000000ffff127224 */ /* 0x000fcc00078e0000 */
[----:B------:R-:W2:Y:S01]  /*0c70*/  LDC.64 R14, c[0x0][0x380] ;  /* 0x0000e000ff0e7b82 */ /* 0x000ea20000000a00 */
[----:B0-----:R-:W-:-:S07]  /*0c80*/  IMAD R19, R9, 0x190, R20 ;  /* 0x0000019009137824 */ /* 0x001fce00078e0214 */
.L_x_17:
        /* <DEDUP_REMOVED lines=10> */
.L_x_16:
[----:B------:R-:W-:Y:S02]  /*0d30*/  IADD3 R5, PT, PT, R5, 0x1, RZ ;  /* 0x0000000105057810 */ /* 0x000fe40007ffe0ff */
[----:B------:R-:W-:Y:S02]  /*0d40*/  IADD3 R3, PT, PT, R3, 0x1, RZ ;  /* 0x0000000103037810 */ /* 0x000fe40007ffe0ff */
[----:B------:R-:W-:Y:S02]  /*0d50*/  ISETP.LT.AND P1, PT, R5, 0x1000, PT ;  /* 0x000010000500780c */ /* 0x000fe40003f21270 */
[----:B------:R-:W-:-:S13]  /*0d60*/  ISETP.GE.U32.AND P0, PT, R3, R7, PT ;  /* 0x000000070300720c */ /* 0x000fda0003f06070 */
[----:B------:R-:W-:Y:S05]  /*0d70*/  @!P0 BRA P1, `(.L_x_18) ;  /* 0xfffffff400748947 */ /* 0x000fea000083ffff */
[----:B------:R-:W-:Y:S05]  /*0d80*/  EXIT ;  /* 0x000000000000794d */ /* 0x000fea0003800000 */
.L_x_19:
[----:B------:R-:W-:-:S00]  /*0d90*/  BRA `(.L_x_19) ;  /* 0xfffffffc00fc7947 */ /* 0x000fc0000383ffff */
[----:B------:R-:W-:-:S00]  /*0da0*/  NOP ;  /* 0x0000000000007918 */ /* 0x000fc00000000000 */
        /* <DEDUP_REMOVED lines=13> */
.L_x_20:


//--------------------- .nv.shared._Z15dispatch_kernelPK4int4PKiS3_PS_ --------------------------
	.section	.nv.shared._Z15dispatch_kernelPK4int4PKiS3_PS_,"aw",@nobits
	.sectionflags	@""
	.align	16
	.zero		1024


//--------------------- .nv.shared.reserved.0     --------------------------
	.section	.nv.shared.reserved.0,"aw",@nobits
	.weak		__nv_reservedSMEM_offset_0_alias
	.size		__nv_reservedSMEM_offset_0_alias, 0, 64
	.other		__nv_reservedSMEM_offset_0_alias,@"STO_CUDA_RESERVED_SHARED STV_DEFAULT"
__nv_reservedSMEM_offset_0_alias:
	.zero		0
	.zero		64


//--------------------- .nv.constant0._Z15dispatch_kernelPK4int4PKiS3_PS_ --------------------------
	.section	.nv.constant0._Z15dispatch_kernelPK4int4PKiS3_PS_,"a",@progbits
	.sectionflags	@""
	.align	4
.nv.constant0._Z15dispatch_kernelPK4int4PKiS3_PS_:
	.zero		928


//--------------------- SYMBOLS --------------------------

	.type		.nv.reservedSmem.offset0,@object
	.size		.nv.reservedSmem.offset0,0x4
	.type		.nv.reservedSmem.cap,@object
	.size		.nv.reservedSmem.cap,0x4
